//
// Generated by NVIDIA NVVM Compiler
//
// Compiler Build ID: CL-36424714
// Cuda compilation tools, release 13.0, V13.0.88
// Based on NVVM 20.0.0
//

.version 9.0
.target sm_100
.address_size 64

	// .globl	_Z7kernel1v
.extern .func  (.param .b32 func_retval0) vprintf
(
	.param .b64 vprintf_param_0,
	.param .b64 vprintf_param_1
)
;
.global .align 1 .b8 $str[17] = {84, 104, 114, 101, 97, 100, 32, 37, 100, 32, 111, 102, 32, 37, 100, 10};
.global .align 1 .b8 $str$1[33] = {66, 108, 111, 99, 107, 32, 37, 100, 32, 111, 102, 32, 37, 100, 44, 32, 84, 104, 114, 101, 97, 100, 32, 37, 100, 32, 111, 102, 32, 37, 100, 10};
.global .align 1 .b8 $str$2[27] = {70, 108, 97, 116, 116, 101, 110, 101, 100, 32, 84, 104, 114, 101, 97, 100, 32, 37, 100, 32, 111, 102, 32, 37, 100, 10};

.visible .entry _Z7kernel1v()
{
	.local .align 8 .b8 	__local_depot0[8];
	.reg .b64 	%SP;
	.reg .b64 	%SPL;
	.reg .b32 	%r<5>;
	.reg .b64 	%rd<5>;

	mov.u64 	%SPL, __local_depot0;
	cvta.local.u64 	%SP, %SPL;
	add.u64 	%rd1, %SP, 0;
	add.u64 	%rd2, %SPL, 0;
	mov.u32 	%r1, %tid.x;
	mov.u32 	%r2, %ntid.x;
	st.local.v2.u32 	[%rd2], {%r1, %r2};
	mov.u64 	%rd3, $str;
	cvta.global.u64 	%rd4, %rd3;
	{ // callseq 0, 0
	.param .b64 param0;
	st.param.b64 	[param0], %rd4;
	.param .b64 param1;
	st.param.b64 	[param1], %rd1;
	.param .b32 retval0;
	call.uni (retval0), 
	vprintf, 
	(
	param0, 
	param1
	);
	ld.param.b32 	%r3, [retval0];
	} // callseq 0
	ret;

}
	// .globl	_Z7kernel2v
.visible .entry _Z7kernel2v()
{
	.local .align 16 .b8 	__local_depot1[16];
	.reg .b64 	%SP;
	.reg .b64 	%SPL;
	.reg .b32 	%r<7>;
	.reg .b64 	%rd<5>;

	mov.u64 	%SPL, __local_depot1;
	cvta.local.u64 	%SP, %SPL;
	add.u64 	%rd1, %SP, 0;
	add.u64 	%rd2, %SPL, 0;
	mov.u32 	%r1, %ctaid.x;
	mov.u32 	%r2, %nctaid.x;
	mov.u32 	%r3, %tid.x;
	mov.u32 	%r4, %ntid.x;
	st.local.v4.u32 	[%rd2], {%r1, %r2, %r3, %r4};
	mov.u64 	%rd3, $str$1;
	cvta.global.u64 	%rd4, %rd3;
	{ // callseq 1, 0
	.param .b64 param0;
	st.param.b64 	[param0], %rd4;
	.param .b64 param1;
	st.param.b64 	[param1], %rd1;
	.param .b32 retval0;
	call.uni (retval0), 
	vprintf, 
	(
	param0, 
	param1
	);
	ld.param.b32 	%r5, [retval0];
	} // callseq 1
	ret;

}
	// .globl	_Z7kernel3v
.visible .entry _Z7kernel3v()
{
	.local .align 8 .b8 	__local_depot2[8];
	.reg .b64 	%SP;
	.reg .b64 	%SPL;
	.reg .b32 	%r<9>;
	.reg .b64 	%rd<5>;

	mov.u64 	%SPL, __local_depot2;
	cvta.local.u64 	%SP, %SPL;
	add.u64 	%rd1, %SP, 0;
	add.u64 	%rd2, %SPL, 0;
	mov.u32 	%r1, %ntid.x;
	mov.u32 	%r2, %ctaid.x;
	mov.u32 	%r3, %tid.x;
	mad.lo.s32 	%r4, %r1, %r2, %r3;
	mov.u32 	%r5, %nctaid.x;
	mul.lo.s32 	%r6, %r1, %r5;
	st.local.v2.u32 	[%rd2], {%r4, %r6};
	mov.u64 	%rd3, $str$2;
	cvta.global.u64 	%rd4, %rd3;
	{ // callseq 2, 0
	.param .b64 param0;
	st.param.b64 	[param0], %rd4;
	.param .b64 param1;
	st.param.b64 	[param1], %rd1;
	.param .b32 retval0;
	call.uni (retval0), 
	vprintf, 
	(
	param0, 
	param1
	);
	ld.param.b32 	%r7, [retval0];
	} // callseq 2
	ret;

}


// ===== COMPILED SASS (sm_100) =====

	.target	sm_100

	.elftype	@"ET_EXEC"


//--------------------- .note.nv.tkinfo           --------------------------
	.section	.note.nv.tkinfo,"",@"SHT_NOTE"
	.sectionflags	@"SHF_NOTE_NV_TKINFO"
	.tkinfo
        /*0018*/ 	.word	0x00000002
        /*0030*/ 	.string	""
        /*0030*/ 	.string	"ptxas"
        /*0030*/ 	.string	"Cuda compilation tools, release 13.0, V13.0.88"
        /*0030*/ 	.string	"Build cuda_13.0.r13.0/compiler.36424714_0"
        /*0030*/ 	.string	"-arch sm_100 -m 64 "



//--------------------- .note.nv.cuinfo           --------------------------
	.section	.note.nv.cuinfo,"",@"SHT_NOTE"
	.sectionflags	@"SHF_NOTE_NV_CUINFO"
        /*0018*/ 	.short	0x0002
        /*001a*/ 	.short	0x0064
        /*001c*/ 	.short	0x0082
	.zero		2


//--------------------- .nv.info                  --------------------------
	.section	.nv.info,"",@"SHT_CUDA_INFO"
	.align	4


	//----- nvinfo : EIATTR_REGCOUNT
	.align		4
        /*0000*/ 	.byte	0x04, 0x2f
        /*0002*/ 	.short	(.L_4 - .L_3)
	.align		4
.L_3:
        /*0004*/ 	.word	index@(_Z7kernel1v)
        /*0008*/ 	.word	0x00000018


	//----- nvinfo : EIATTR_FRAME_SIZE
	.align		4
.L_4:
        /*000c*/ 	.byte	0x04, 0x11
        /*000e*/ 	.short	(.L_6 - .L_5)
	.align		4
.L_5:
        /*0010*/ 	.word	index@(_Z7kernel1v)
        /*0014*/ 	.word	0x00000008


	//----- nvinfo : EIATTR_REGCOUNT
	.align		4
.L_6:
        /*0018*/ 	.byte	0x04, 0x2f
        /*001a*/ 	.short	(.L_8 - .L_7)
	.align		4
.L_7:
        /*001c*/ 	.word	index@(_Z7kernel2v)
        /*0020*/ 	.word	0x00000018


	//----- nvinfo : EIATTR_FRAME_SIZE
	.align		4
.L_8:
        /*0024*/ 	.byte	0x04, 0x11
        /*0026*/ 	.short	(.L_10 - .L_9)
	.align		4
.L_9:
        /*0028*/ 	.word	index@(_Z7kernel2v)
        /*002c*/ 	.word	0x00000010


	//----- nvinfo : EIATTR_REGCOUNT
	.align		4
.L_10:
        /*0030*/ 	.byte	0x04, 0x2f
        /*0032*/ 	.short	(.L_12 - .L_11)
	.align		4
.L_11:
        /*0034*/ 	.word	index@(_Z7kernel3v)
        /*0038*/ 	.word	0x00000018


	//----- nvinfo : EIATTR_FRAME_SIZE
	.align		4
.L_12:
        /*003c*/ 	.byte	0x04, 0x11
        /*003e*/ 	.short	(.L_14 - .L_13)
	.align		4
.L_13:
        /*0040*/ 	.word	index@(_Z7kernel3v)
        /*0044*/ 	.word	0x00000008


	//----- nvinfo : EIATTR_MIN_STACK_SIZE
	.align		4
.L_14:
        /*0048*/ 	.byte	0x04, 0x12
        /*004a*/ 	.short	(.L_16 - .L_15)
	.align		4
.L_15:
        /*004c*/ 	.word	index@(_Z7kernel3v)
        /*0050*/ 	.word	0x00000008


	//----- nvinfo : EIATTR_MIN_STACK_SIZE
	.align		4
.L_16:
        /*0054*/ 	.byte	0x04, 0x12
        /*0056*/ 	.short	(.L_18 - .L_17)
	.align		4
.L_17:
        /*0058*/ 	.word	index@(_Z7kernel2v)
        /*005c*/ 	.word	0x00000010


	//----- nvinfo : EIATTR_MIN_STACK_SIZE
	.align		4
.L_18:
        /*0060*/ 	.byte	0x04, 0x12
        /*0062*/ 	.short	(.L_20 - .L_19)
	.align		4
.L_19:
        /*0064*/ 	.word	index@(_Z7kernel1v)
        /*0068*/ 	.word	0x00000008
.L_20:


//--------------------- .nv.compat                --------------------------
	.section	.nv.compat,"",@"SHT_CUDA_COMPAT_INFO"
	.align	4
        /*0000*/ 	.byte	0x02, 0x09, 0x00, 0x00, 0x02, 0x02, 0x01, 0x00, 0x02, 0x05, 0x05, 0x00, 0x03, 0x07, 0x01, 0x01
        /*0010*/ 	.byte	0x02, 0x03, 0x00, 0x00, 0x02, 0x06, 0x01, 0x00, 0x04, 0x0b, 0x08, 0x00, 0x09, 0x00, 0x00, 0x00
        /*0020*/ 	.byte	0x00, 0x00, 0x00, 0x00


//--------------------- .nv.info._Z7kernel3v      --------------------------
	.section	.nv.info._Z7kernel3v,"",@"SHT_CUDA_INFO"
	.sectionflags	@""
	.align	4


	//----- nvinfo : EIATTR_CUDA_API_VERSION
	.align		4
        /*0000*/ 	.byte	0x04, 0x37
        /*0002*/ 	.short	(.L_22 - .L_21)
.L_21:
        /*0004*/ 	.word	0x00000082


	//----- nvinfo : EIATTR_SPARSE_MMA_MASK
	.align		4
.L_22:
        /*0008*/ 	.byte	0x03, 0x50
        /*000a*/ 	.short	0x0000


	//----- nvinfo : EIATTR_MAXREG_COUNT
	.align		4
        /*000c*/ 	.byte	0x03, 0x1b
        /*000e*/ 	.short	0x00ff


	//----- nvinfo : EIATTR_EXTERNS
	.align		4
        /*0010*/ 	.byte	0x04, 0x0f
        /*0012*/ 	.short	(.L_24 - .L_23)


	//   ....[0]....
	.align		4
.L_23:
        /*0014*/ 	.word	index@(vprintf)


	//----- nvinfo : EIATTR_MERCURY_ISA_VERSION
	.align		4
.L_24:
        /*0018*/ 	.byte	0x03, 0x5f
        /*001a*/ 	.short	0x0101


	//----- nvinfo : EIATTR_VRC_CTA_INIT_COUNT
	.align		4
        /*001c*/ 	.byte	0x02, 0x4a
	.zero		1
	.zero		1


	//----- nvinfo : EIATTR_SYSCALL_OFFSETS
	.align		4
        /*0020*/ 	.byte	0x04, 0x46
        /*0022*/ 	.short	(.L_26 - .L_25)


	//   ....[0]....
.L_25:
        /*0024*/ 	.word	0x00000130


	//----- nvinfo : EIATTR_EXIT_INSTR_OFFSETS
	.align		4
.L_26:
        /*0028*/ 	.byte	0x04, 0x1c
        /*002a*/ 	.short	(.L_28 - .L_27)


	//   ....[0]....
.L_27:
        /*002c*/ 	.word	0x00000140


	//----- nvinfo : EIATTR_SW_WAR
	.align		4
.L_28:
        /*0030*/ 	.byte	0x04, 0x36
        /*0032*/ 	.short	(.L_30 - .L_29)
.L_29:
        /*0034*/ 	.word	0x00000008
.L_30:


//--------------------- .nv.info._Z7kernel2v      --------------------------
	.section	.nv.info._Z7kernel2v,"",@"SHT_CUDA_INFO"
	.sectionflags	@""
	.align	4


	//----- nvinfo : EIATTR_CUDA_API_VERSION
	.align		4
        /*0000*/ 	.byte	0x04, 0x37
        /*0002*/ 	.short	(.L_32 - .L_31)
.L_31:
        /*0004*/ 	.word	0x00000082


	//----- nvinfo : EIATTR_SPARSE_MMA_MASK
	.align		4
.L_32:
        /*0008*/ 	.byte	0x03, 0x50
        /*000a*/ 	.short	0x0000


	//----- nvinfo : EIATTR_MAXREG_COUNT
	.align		4
        /*000c*/ 	.byte	0x03, 0x1b
        /*000e*/ 	.short	0x00ff


	//----- nvinfo : EIATTR_EXTERNS
	.align		4
        /*0010*/ 	.byte	0x04, 0x0f
        /*0012*/ 	.short	(.L_34 - .L_33)


	//   ....[0]....
	.align		4
.L_33:
        /*0014*/ 	.word	index@(vprintf)


	//----- nvinfo : EIATTR_MERCURY_ISA_VERSION
	.align		4
.L_34:
        /*0018*/ 	.byte	0x03, 0x5f
        /*001a*/ 	.short	0x0101


	//----- nvinfo : EIATTR_VRC_CTA_INIT_COUNT
	.align		4
        /*001c*/ 	.byte	0x02, 0x4a
	.zero		1
	.zero		1


	//----- nvinfo : EIATTR_SYSCALL_OFFSETS
	.align		4
        /*0020*/ 	.byte	0x04, 0x46
        /*0022*/ 	.short	(.L_36 - .L_35)


	//   ....[0]....
.L_35:
        /*0024*/ 	.word	0x00000110


	//----- nvinfo : EIATTR_EXIT_INSTR_OFFSETS
	.align		4
.L_36:
        /*0028*/ 	.byte	0x04, 0x1c
        /*002a*/ 	.short	(.L_38 - .L_37)


	//   ....[0]....
.L_37:
        /*002c*/ 	.word	0x00000120


	//----- nvinfo : EIATTR_SW_WAR
	.align		4
.L_38:
        /*0030*/ 	.byte	0x04, 0x36
        /*0032*/ 	.short	(.L_40 - .L_39)
.L_39:
        /*0034*/ 	.word	0x00000008
.L_40:


//--------------------- .nv.info._Z7kernel1v      --------------------------
	.section	.nv.info._Z7kernel1v,"",@"SHT_CUDA_INFO"
	.sectionflags	@""
	.align	4


	//----- nvinfo : EIATTR_CUDA_API_VERSION
	.align		4
        /*0000*/ 	.byte	0x04, 0x37
        /*0002*/ 	.short	(.L_42 - .L_41)
.L_41:
        /*0004*/ 	.word	0x00000082


	//----- nvinfo : EIATTR_SPARSE_MMA_MASK
	.align		4
.L_42:
        /*0008*/ 	.byte	0x03, 0x50
        /*000a*/ 	.short	0x0000


	//----- nvinfo : EIATTR_MAXREG_COUNT
	.align		4
        /*000c*/ 	.byte	0x03, 0x1b
        /*000e*/ 	.short	0x00ff


	//----- nvinfo : EIATTR_EXTERNS
	.align		4
        /*0010*/ 	.byte	0x04, 0x0f
        /*0012*/ 	.short	(.L_44 - .L_43)


	//   ....[0]....
	.align		4
.L_43:
        /*0014*/ 	.word	index@(vprintf)


	//----- nvinfo : EIATTR_MERCURY_ISA_VERSION
	.align		4
.L_44:
        /*0018*/ 	.byte	0x03, 0x5f
        /*001a*/ 	.short	0x0101


	//----- nvinfo : EIATTR_VRC_CTA_INIT_COUNT
	.align		4
        /*001c*/ 	.byte	0x02, 0x4a
	.zero		1
	.zero		1


	//----- nvinfo : EIATTR_SYSCALL_OFFSETS
	.align		4
        /*0020*/ 	.byte	0x04, 0x46
        /*0022*/ 	.short	(.L_46 - .L_45)


	//   ....[0]....
.L_45:
        /*0024*/ 	.word	0x000000f0


	//----- nvinfo : EIATTR_EXIT_INSTR_OFFSETS
	.align		4
.L_46:
        /*0028*/ 	.byte	0x04, 0x1c
        /*002a*/ 	.short	(.L_48 - .L_47)


	//   ....[0]....
.L_47:
        /*002c*/ 	.word	0x00000100


	//----- nvinfo : EIATTR_SW_WAR
	.align		4
.L_48:
        /*0030*/ 	.byte	0x04, 0x36
        /*0032*/ 	.short	(.L_50 - .L_49)
.L_49:
        /*0034*/ 	.word	0x00000008
.L_50:


//--------------------- .nv.callgraph             --------------------------
	.section	.nv.callgraph,"",@"SHT_CUDA_CALLGRAPH"
	.align	4
	.sectionentsize	8
	.align		4
        /*0000*/ 	.word	0x00000000
	.align		4
        /*0004*/ 	.word	0xffffffff
	.align		4
        /*0008*/ 	.word	index@(_Z7kernel3v)
	.align		4
        /*000c*/ 	.word	index@(vprintf)
	.align		4
        /*0010*/ 	.word	index@(_Z7kernel2v)
	.align		4
        /*0014*/ 	.word	index@(vprintf)
	.align		4
        /*0018*/ 	.word	index@(_Z7kernel1v)
	.align		4
        /*001c*/ 	.word	index@(vprintf)
	.align		4
        /*0020*/ 	.word	0x00000000
	.align		4
        /*0024*/ 	.word	0xfffffffe
	.align		4
        /*0028*/ 	.word	0x00000000
	.align		4
        /*002c*/ 	.word	0xfffffffd
	.align		4
        /*0030*/ 	.word	0x00000000
	.align		4
        /*0034*/ 	.word	0xfffffffc


//--------------------- .nv.constant4             --------------------------
	.section	.nv.constant4,"a",@progbits
	.align	8
	.align		8
.nv.constant4:
        /*0000*/ 	.dword	vprintf
	.align		8
        /*0008*/ 	.dword	$str
	.align		8
        /*0010*/ 	.dword	$str$1
	.align		8
        /*0018*/ 	.dword	$str$2


//--------------------- .text._Z7kernel3v         --------------------------
	.section	.text._Z7kernel3v,"ax",@progbits
	.align	128
        .global         _Z7kernel3v
        .type           _Z7kernel3v,@function
        .size           _Z7kernel3v,(.L_x_6 - _Z7kernel3v)
        .other          _Z7kernel3v,@"STO_CUDA_ENTRY STV_DEFAULT"
_Z7kernel3v:
.text._Z7kernel3v:
[----:B------:R-:W0:Y:S01]  /*0000*/  LDC R1, c[0x0][0x37c] ;  /* 0x0000df00ff017b82 */ /* 0x000e220000000800 */
[----:B------:R-:W1:Y:S01]  /*0010*/  S2R R2, SR_CTAID.X ;  /* 0x0000000000027919 */ /* 0x000e620000002500 */
[----:B------:R-:W2:Y:S01]  /*0020*/  LDCU UR5, c[0x0][0x2fc] ;  /* 0x00005f80ff0577ac */ /* 0x000ea20008000800 */
[----:B0-----:R-:W-:Y:S01]  /*0030*/  VIADD R1, R1, 0xfffffff8 ;  /* 0xfffffff801017836 */ /* 0x001fe20000000000 */
[----:B------:R-:W1:Y:S01]  /*0040*/  S2R R3, SR_TID.X ;  /* 0x0000000000037919 */ /* 0x000e620000002100 */
[----:B------:R-:W1:Y:S03]  /*0050*/  LDCU UR6, c[0x0][0x360] ;  /* 0x00006c00ff0677ac */ /* 0x000e660008000800 */
[----:B------:R-:W0:Y:S01]  /*0060*/  LDC R0, c[0x0][0x370] ;  /* 0x0000dc00ff007b82 */ /* 0x000e220000000800 */
[----:B------:R-:W3:Y:S02]  /*0070*/  LDCU UR4, c[0x0][0x2f8] ;  /* 0x00005f00ff0477ac */ /* 0x000ee40008000800 */
[----:B---3--:R-:W-:-:S04]  /*0080*/  IADD3 R6, P0, PT, R1, UR4, RZ ;  /* 0x0000000401067c10 */ /* 0x008fc8000ff1e0ff */
[----:B--2---:R-:W-:Y:S01]  /*0090*/  IADD3.X R7, PT, PT, RZ, UR5, RZ, P0, !PT ;  /* 0x00000005ff077c10 */ /* 0x004fe200087fe4ff */
[----:B-1----:R-:W-:Y:S02]  /*00a0*/  IMAD R2, R2, UR6, R3 ;  /* 0x0000000602027c24 */ /* 0x002fe4000f8e0203 */
[----:B0-----:R-:W-:Y:S01]  /*00b0*/  IMAD R3, R0, UR6, RZ ;  /* 0x0000000600037c24 */ /* 0x001fe2000f8e02ff */
[----:B------:R-:W-:Y:S01]  /*00c0*/  MOV R0, 0x0 ;  /* 0x0000000000007802 */ /* 0x000fe20000000f00 */
[----:B------:R-:W0:Y:S03]  /*00d0*/  LDCU.64 UR6, c[0x4][0x18] ;  /* 0x01000300ff0677ac */ /* 0x000e260008000a00 */
[----:B------:R1:W-:Y:S01]  /*00e0*/  STL.64 [R1], R2 ;  /* 0x0000000201007387 */ /* 0x0003e20000100a00 */
[----:B------:R1:W2:Y:S01]  /*00f0*/  LDC.64 R8, c[0x4][R0] ;  /* 0x0100000000087b82 */ /* 0x0002a20000000a00 */
[----:B0-----:R-:W-:Y:S01]  /*0100*/  IMAD.U32 R4, RZ, RZ, UR6 ;  /* 0x00000006ff047e24 */ /* 0x001fe2000f8e00ff */
[----:B-1----:R-:W-:-:S07]  /*0110*/  MOV R5, UR7 ;  /* 0x0000000700057c02 */ /* 0x002fce0008000f00 */
[----:B------:R-:W-:-:S07]  /*0120*/  LEPC R20, `(.L_x_0) ;  /* 0x000000001014794e */ /* 0x000fce0000000000 */
[----:B--2---:R-:W-:Y:S05]  /*0130*/  CALL.ABS.NOINC R8 ;  /* 0x0000000008007343 */ /* 0x004fea0003c00000 */
.L_x_0:
[----:B------:R-:W-:Y:S05]  /*0140*/  EXIT ;  /* 0x000000000000794d */ /* 0x000fea0003800000 */
.L_x_1:
[----:B------:R-:W-:-:S00]  /*0150*/  BRA `(.L_x_1) ;  /* 0xfffffffc00fc7947 */ /* 0x000fc0000383ffff */
[----:B------:R-:W-:-:S00]  /*0160*/  NOP ;  /* 0x0000000000007918 */ /* 0x000fc00000000000 */
        /* <DEDUP_REMOVED lines=9> */
.L_x_6:


//--------------------- .text._Z7kernel2v         --------------------------
	.section	.text._Z7kernel2v,"ax",@progbits
	.align	128
        .global         _Z7kernel2v
        .type           _Z7kernel2v,@function
        .size           _Z7kernel2v,(.L_x_7 - _Z7kernel2v)
        .other          _Z7kernel2v,@"STO_CUDA_ENTRY STV_DEFAULT"
_Z7kernel2v:
.text._Z7kernel2v:
[----:B------:R-:W0:Y:S01]  /*0000*/  LDC R1, c[0x0][0x37c] ;  /* 0x0000df00ff017b82 */ /* 0x000e220000000800 */
[----:B------:R-:W1:Y:S01]  /*0010*/  S2R R8, SR_CTAID.X ;  /* 0x0000000000087919 */ /* 0x000e620000002500 */
[----:B------:R-:W2:Y:S06]  /*0020*/  LDCU UR5, c[0x0][0x2fc] ;  /* 0x00005f80ff0577ac */ /* 0x000eac0008000800 */
[----:B------:R-:W1:Y:S01]  /*0030*/  LDC R9, c[0x0][0x370] ;  /* 0x0000dc00ff097b82 */ /* 0x000e620000000800 */
[----:B0-----:R-:W-:Y:S01]  /*0040*/  VIADD R1, R1, 0xfffffff0 ;  /* 0xfffffff001017836 */ /* 0x001fe20000000000 */
[----:B------:R-:W1:Y:S01]  /*0050*/  S2R R10, SR_TID.X ;  /* 0x00000000000a7919 */ /* 0x000e620000002100 */
[----:B------:R-:W-:Y:S01]  /*0060*/  MOV R0, 0x0 ;  /* 0x0000000000007802 */ /* 0x000fe20000000f00 */
[----:B------:R-:W0:Y:S04]  /*0070*/  LDCU UR4, c[0x0][0x2f8] ;  /* 0x00005f00ff0477ac */ /* 0x000e280008000800 */
[----:B------:R-:W1:Y:S01]  /*0080*/  LDC R11, c[0x0][0x360] ;  /* 0x0000d800ff0b7b82 */ /* 0x000e620000000800 */
[----:B------:R-:W3:Y:S07]  /*0090*/  LDCU.64 UR6, c[0x4][0x10] ;  /* 0x01000200ff0677ac */ /* 0x000eee0008000a00 */
[----:B------:R4:W5:Y:S01]  /*00a0*/  LDC.64 R2, c[0x4][R0] ;  /* 0x0100000000027b82 */ /* 0x0009620000000a00 */
[----:B0-----:R-:W-:Y:S01]  /*00b0*/  IADD3 R6, P0, PT, R1, UR4, RZ ;  /* 0x0000000401067c10 */ /* 0x001fe2000ff1e0ff */
[----:B---3--:R-:W-:Y:S01]  /*00c0*/  IMAD.U32 R4, RZ, RZ, UR6 ;  /* 0x00000006ff047e24 */ /* 0x008fe2000f8e00ff */
[----:B------:R-:W-:-:S03]  /*00d0*/  MOV R5, UR7 ;  /* 0x0000000700057c02 */ /* 0x000fc60008000f00 */
[----:B--2---:R-:W-:Y:S01]  /*00e0*/  IMAD.X R7, RZ, RZ, UR5, P0 ;  /* 0x00000005ff077e24 */ /* 0x004fe200080e06ff */
[----:B-1----:R4:W-:Y:S07]  /*00f0*/  STL.128 [R1], R8 ;  /* 0x0000000801007387 */ /* 0x0029ee0000100c00 */
[----:B------:R-:W-:-:S07]  /*0100*/  LEPC R20, `(.L_x_2) ;  /* 0x000000001014794e */ /* 0x000fce0000000000 */
[----:B----45:R-:W-:Y:S05]  /*0110*/  CALL.ABS.NOINC R2 ;  /* 0x0000000002007343 */ /* 0x030fea0003c00000 */
.L_x_2:
[----:B------:R-:W-:Y:S05]  /*0120*/  EXIT ;  /* 0x000000000000794d */ /* 0x000fea0003800000 */
.L_x_3:
        /* <DEDUP_REMOVED lines=13> */
.L_x_7:


//--------------------- .text._Z7kernel1v         --------------------------
	.section	.text._Z7kernel1v,"ax",@progbits
	.align	128
        .global         _Z7kernel1v
        .type           _Z7kernel1v,@function
        .size           _Z7kernel1v,(.L_x_8 - _Z7kernel1v)
        .other          _Z7kernel1v,@"STO_CUDA_ENTRY STV_DEFAULT"
_Z7kernel1v:
.text._Z7kernel1v:
[----:B------:R-:W0:Y:S01]  /*0000*/  LDC R1, c[0x0][0x37c] ;  /* 0x0000df00ff017b82 */ /* 0x000e220000000800 */
[----:B------:R-:W1:Y:S01]  /*0010*/  S2R R8, SR_TID.X ;  /* 0x0000000000087919 */ /* 0x000e620000002100 */
[----:B------:R-:W2:Y:S06]  /*0020*/  LDCU UR5, c[0x0][0x2fc] ;  /* 0x00005f80ff0577ac */ /* 0x000eac0008000800 */
[----:B------:R-:W1:Y:S01]  /*0030*/  LDC R9, c[0x0][0x360] ;  /* 0x0000d800ff097b82 */ /* 0x000e620000000800 */
[----:B0-----:R-:W-:Y:S01]  /*0040*/  VIADD R1, R1, 0xfffffff8 ;  /* 0xfffffff801017836 */ /* 0x001fe20000000000 */
[----:B------:R-:W-:Y:S01]  /*0050*/  MOV R0, 0x0 ;  /* 0x0000000000007802 */ /* 0x000fe20000000f00 */
[----:B------:R-:W0:Y:S01]  /*0060*/  LDCU UR4, c[0x0][0x2f8] ;  /* 0x00005f00ff0477ac */ /* 0x000e220008000800 */
[----:B------:R-:W3:Y:S04]  /*0070*/  LDCU.64 UR6, c[0x4][0x8] ;  /* 0x01000100ff0677ac */ /* 0x000ee80008000a00 */
[----:B------:R4:W5:Y:S01]  /*0080*/  LDC.64 R2, c[0x4][R0] ;  /* 0x0100000000027b82 */ /* 0x0009620000000a00 */
[----:B0-----:R-:W-:Y:S01]  /*0090*/  IADD3 R6, P0, PT, R1, UR4, RZ ;  /* 0x0000000401067c10 */ /* 0x001fe2000ff1e0ff */
[----:B---3--:R-:W-:Y:S01]  /*00a0*/  IMAD.U32 R4, RZ, RZ, UR6 ;  /* 0x00000006ff047e24 */ /* 0x008fe2000f8e00ff */
[----:B------:R-:W-:-:S03]  /*00b0*/  MOV R5, UR7 ;  /* 0x0000000700057c02 */ /* 0x000fc60008000f00 */
[----:B--2---:R-:W-:Y:S01]  /*00c0*/  IMAD.X R7, RZ, RZ, UR5, P0 ;  /* 0x00000005ff077e24 */ /* 0x004fe200080e06ff */
[----:B-1----:R4:W-:Y:S07]  /*00d0*/  STL.64 [R1], R8 ;  /* 0x0000000801007387 */ /* 0x0029ee0000100a00 */
[----:B------:R-:W-:-:S07]  /*00e0*/  LEPC R20, `(.L_x_4) ;  /* 0x000000001014794e */ /* 0x000fce0000000000 */
[----:B----45:R-:W-:Y:S05]  /*00f0*/  CALL.ABS.NOINC R2 ;  /* 0x0000000002007343 */ /* 0x030fea0003c00000 */
.L_x_4:
[----:B------:R-:W-:Y:S05]  /*0100*/  EXIT ;  /* 0x000000000000794d */ /* 0x000fea0003800000 */
.L_x_5:
        /* <DEDUP_REMOVED lines=15> */
.L_x_8:


//--------------------- .nv.global.init           --------------------------
	.section	.nv.global.init,"aw",@progbits
.nv.global.init:
	.type		$str,@object
	.size		$str,($str$2 - $str)
$str:
        /*0000*/ 	.byte	0x54, 0x68, 0x72, 0x65, 0x61, 0x64, 0x20, 0x25, 0x64, 0x20, 0x6f, 0x66, 0x20, 0x25, 0x64, 0x0a
        /*0010*/ 	.byte	0x00
	.type		$str$2,@object
	.size		$str$2,($str$1 - $str$2)
$str$2:
        /*0011*/ 	.byte	0x46, 0x6c, 0x61, 0x74, 0x74, 0x65, 0x6e, 0x65, 0x64, 0x20, 0x54, 0x68, 0x72, 0x65, 0x61, 0x64
        /*0021*/ 	.byte	0x20, 0x25, 0x64, 0x20, 0x6f, 0x66, 0x20, 0x25, 0x64, 0x0a, 0x00
	.type		$str$1,@object
	.size		$str$1,(.L_1 - $str$1)
$str$1:
        /*002c*/ 	.byte	0x42, 0x6c, 0x6f, 0x63, 0x6b, 0x20, 0x25, 0x64, 0x20, 0x6f, 0x66, 0x20, 0x25, 0x64, 0x2c, 0x20
        /*003c*/ 	.byte	0x54, 0x68, 0x72, 0x65, 0x61, 0x64, 0x20, 0x25, 0x64, 0x20, 0x6f, 0x66, 0x20, 0x25, 0x64, 0x0a
        /*004c*/ 	.byte	0x00
.L_1:


//--------------------- .nv.shared.reserved.0     --------------------------
	.section	.nv.shared.reserved.0,"aw",@nobits
	.weak		__nv_reservedSMEM_offset_0_alias
	.size		__nv_reservedSMEM_offset_0_alias, 0, 64
	.other		__nv_reservedSMEM_offset_0_alias,@"STO_CUDA_RESERVED_SHARED STV_DEFAULT"
__nv_reservedSMEM_offset_0_alias:
	.zero		0
	.zero		64


//--------------------- .nv.constant0._Z7kernel3v --------------------------
	.section	.nv.constant0._Z7kernel3v,"a",@progbits
	.sectionflags	@""
	.align	4
.nv.constant0._Z7kernel3v:
	.zero		896


//--------------------- .nv.constant0._Z7kernel2v --------------------------
	.section	.nv.constant0._Z7kernel2v,"a",@progbits
	.sectionflags	@""
	.align	4
.nv.constant0._Z7kernel2v:
	.zero		896


//--------------------- .nv.constant0._Z7kernel1v --------------------------
	.section	.nv.constant0._Z7kernel1v,"a",@progbits
	.sectionflags	@""
	.align	4
.nv.constant0._Z7kernel1v:
	.zero		896


//--------------------- SYMBOLS --------------------------

	.type		.nv.reservedSmem.offset0,@object
	.size		.nv.reservedSmem.offset0,0x4
	.type		vprintf,@function
